//
// Generated by NVIDIA NVVM Compiler
//
// Compiler Build ID: CL-36424714
// Cuda compilation tools, release 13.0, V13.0.88
// Based on NVVM 20.0.0
//

.version 9.0
.target sm_100
.address_size 64

	// .globl	_Z5juliaPdS_S_iiPf

.visible .entry _Z5juliaPdS_S_iiPf(
	.param .u64 .ptr .align 1 _Z5juliaPdS_S_iiPf_param_0,
	.param .u64 .ptr .align 1 _Z5juliaPdS_S_iiPf_param_1,
	.param .u64 .ptr .align 1 _Z5juliaPdS_S_iiPf_param_2,
	.param .u32 _Z5juliaPdS_S_iiPf_param_3,
	.param .u32 _Z5juliaPdS_S_iiPf_param_4,
	.param .u64 .ptr .align 1 _Z5juliaPdS_S_iiPf_param_5
)
{
	.reg .pred 	%p<5>;
	.reg .b32 	%r<20>;
	.reg .b32 	%f<2>;
	.reg .b64 	%rd<11>;
	.reg .b64 	%fd<26>;

	ld.param.u64 	%rd2, [_Z5juliaPdS_S_iiPf_param_0];
	ld.param.u64 	%rd3, [_Z5juliaPdS_S_iiPf_param_1];
	ld.param.u64 	%rd4, [_Z5juliaPdS_S_iiPf_param_2];
	ld.param.u32 	%r5, [_Z5juliaPdS_S_iiPf_param_3];
	ld.param.u32 	%r7, [_Z5juliaPdS_S_iiPf_param_4];
	ld.param.u64 	%rd5, [_Z5juliaPdS_S_iiPf_param_5];
	mov.u32 	%r8, %ctaid.x;
	mov.u32 	%r9, %ntid.x;
	mov.u32 	%r10, %tid.x;
	mad.lo.s32 	%r1, %r8, %r9, %r10;
	mov.u32 	%r11, %ctaid.y;
	mov.u32 	%r12, %ntid.y;
	mov.u32 	%r13, %tid.y;
	mad.lo.s32 	%r14, %r11, %r12, %r13;
	max.s32 	%r15, %r1, %r14;
	setp.ge.s32 	%p1, %r15, %r7;
	@%p1 bra 	$L__BB0_6;
	cvta.to.global.u64 	%rd6, %rd5;
	cvta.to.global.u64 	%rd7, %rd2;
	cvta.to.global.u64 	%rd8, %rd4;
	cvta.to.global.u64 	%rd9, %rd3;
	ld.global.f64 	%fd9, [%rd7];
	cvt.rn.f64.s32 	%fd10, %r1;
	ld.global.f64 	%fd11, [%rd8];
	fma.rn.f64 	%fd1, %fd11, %fd10, %fd9;
	ld.global.f64 	%fd12, [%rd7+8];
	cvt.rn.f64.u32 	%fd13, %r14;
	ld.global.f64 	%fd14, [%rd8+8];
	fma.rn.f64 	%fd2, %fd14, %fd13, %fd12;
	ld.global.f64 	%fd24, [%rd9];
	ld.global.f64 	%fd25, [%rd9+8];
	mad.lo.s32 	%r16, %r7, %r1, %r14;
	mul.wide.s32 	%rd10, %r16, 4;
	add.s64 	%rd1, %rd6, %rd10;
	mov.b32 	%r17, 1065353216;
	st.global.u32 	[%rd1], %r17;
	setp.lt.s32 	%p2, %r5, 1;
	@%p2 bra 	$L__BB0_6;
	mov.b32 	%r19, 0;
$L__BB0_3:
	mul.f64 	%fd15, %fd24, %fd24;
	mul.f64 	%fd16, %fd25, %fd25;
	sub.f64 	%fd17, %fd15, %fd16;
	add.f64 	%fd7, %fd1, %fd17;
	add.f64 	%fd18, %fd25, %fd25;
	fma.rn.f64 	%fd25, %fd18, %fd24, %fd2;
	mul.f64 	%fd19, %fd7, %fd7;
	fma.rn.f64 	%fd20, %fd25, %fd25, %fd19;
	setp.leu.f64 	%p3, %fd20, 0d4010000000000000;
	@%p3 bra 	$L__BB0_5;
	cvt.rn.f64.u32 	%fd21, %r19;
	cvt.rn.f64.s32 	%fd22, %r5;
	div.rn.f64 	%fd23, %fd21, %fd22;
	cvt.rn.f32.f64 	%f1, %fd23;
	st.global.f32 	[%rd1], %f1;
	bra.uni 	$L__BB0_6;
$L__BB0_5:
	add.s32 	%r19, %r19, 1;
	setp.ne.s32 	%p4, %r19, %r5;
	mov.f64 	%fd24, %fd7;
	@%p4 bra 	$L__BB0_3;
$L__BB0_6:
	ret;

}


// ===== COMPILED SASS (sm_100) =====

	.target	sm_100

	.elftype	@"ET_EXEC"


//--------------------- .note.nv.tkinfo           --------------------------
	.section	.note.nv.tkinfo,"",@"SHT_NOTE"
	.sectionflags	@"SHF_NOTE_NV_TKINFO"
	.tkinfo
        /*0018*/ 	.word	0x00000002
        /*0030*/ 	.string	""
        /*0030*/ 	.string	"ptxas"
        /*0030*/ 	.string	"Cuda compilation tools, release 13.0, V13.0.88"
        /*0030*/ 	.string	"Build cuda_13.0.r13.0/compiler.36424714_0"
        /*0030*/ 	.string	"-arch sm_100 -m 64 "



//--------------------- .note.nv.cuinfo           --------------------------
	.section	.note.nv.cuinfo,"",@"SHT_NOTE"
	.sectionflags	@"SHF_NOTE_NV_CUINFO"
        /*0018*/ 	.short	0x0002
        /*001a*/ 	.short	0x0064
        /*001c*/ 	.short	0x0082
	.zero		2


//--------------------- .nv.info                  --------------------------
	.section	.nv.info,"",@"SHT_CUDA_INFO"
	.align	4


	//----- nvinfo : EIATTR_REGCOUNT
	.align		4
        /*0000*/ 	.byte	0x04, 0x2f
        /*0002*/ 	.short	(.L_1 - .L_0)
	.align		4
.L_0:
        /*0004*/ 	.word	index@(_Z5juliaPdS_S_iiPf)
        /*0008*/ 	.word	0x0000001c


	//----- nvinfo : EIATTR_FRAME_SIZE
	.align		4
.L_1:
        /*000c*/ 	.byte	0x04, 0x11
        /*000e*/ 	.short	(.L_3 - .L_2)
	.align		4
.L_2:
        /*0010*/ 	.word	index@($__internal_0_$__cuda_sm20_div_rn_f64_full)
        /*0014*/ 	.word	0x00000000


	//----- nvinfo : EIATTR_FRAME_SIZE
	.align		4
.L_3:
        /*0018*/ 	.byte	0x04, 0x11
        /*001a*/ 	.short	(.L_5 - .L_4)
	.align		4
.L_4:
        /*001c*/ 	.word	index@(_Z5juliaPdS_S_iiPf)
        /*0020*/ 	.word	0x00000000


	//----- nvinfo : EIATTR_MIN_STACK_SIZE
	.align		4
.L_5:
        /*0024*/ 	.byte	0x04, 0x12
        /*0026*/ 	.short	(.L_7 - .L_6)
	.align		4
.L_6:
        /*0028*/ 	.word	index@(_Z5juliaPdS_S_iiPf)
        /*002c*/ 	.word	0x00000000
.L_7:


//--------------------- .nv.compat                --------------------------
	.section	.nv.compat,"",@"SHT_CUDA_COMPAT_INFO"
	.align	4
        /*0000*/ 	.byte	0x02, 0x09, 0x00, 0x00, 0x02, 0x02, 0x01, 0x00, 0x02, 0x05, 0x05, 0x00, 0x03, 0x07, 0x01, 0x01
        /*0010*/ 	.byte	0x02, 0x03, 0x00, 0x00, 0x02, 0x06, 0x01, 0x00, 0x04, 0x0b, 0x08, 0x00, 0x01, 0x00, 0x00, 0x00
        /*0020*/ 	.byte	0x00, 0x00, 0x00, 0x00


//--------------------- .nv.info._Z5juliaPdS_S_iiPf --------------------------
	.section	.nv.info._Z5juliaPdS_S_iiPf,"",@"SHT_CUDA_INFO"
	.sectionflags	@""
	.align	4


	//----- nvinfo : EIATTR_CUDA_API_VERSION
	.align		4
        /*0000*/ 	.byte	0x04, 0x37
        /*0002*/ 	.short	(.L_9 - .L_8)
.L_8:
        /*0004*/ 	.word	0x00000082


	//----- nvinfo : EIATTR_KPARAM_INFO
	.align		4
.L_9:
        /*0008*/ 	.byte	0x04, 0x17
        /*000a*/ 	.short	(.L_11 - .L_10)
.L_10:
        /*000c*/ 	.word	0x00000000
        /*0010*/ 	.short	0x0005
        /*0012*/ 	.short	0x0020
        /*0014*/ 	.byte	0x00, 0xf5, 0x21, 0x00


	//----- nvinfo : EIATTR_KPARAM_INFO
	.align		4
.L_11:
        /*0018*/ 	.byte	0x04, 0x17
        /*001a*/ 	.short	(.L_13 - .L_12)
.L_12:
        /*001c*/ 	.word	0x00000000
        /*0020*/ 	.short	0x0004
        /*0022*/ 	.short	0x001c
        /*0024*/ 	.byte	0x00, 0xf0, 0x11, 0x00


	//----- nvinfo : EIATTR_KPARAM_INFO
	.align		4
.L_13:
        /*0028*/ 	.byte	0x04, 0x17
        /*002a*/ 	.short	(.L_15 - .L_14)
.L_14:
        /*002c*/ 	.word	0x00000000
        /*0030*/ 	.short	0x0003
        /*0032*/ 	.short	0x0018
        /*0034*/ 	.byte	0x00, 0xf0, 0x11, 0x00


	//----- nvinfo : EIATTR_KPARAM_INFO
	.align		4
.L_15:
        /*0038*/ 	.byte	0x04, 0x17
        /*003a*/ 	.short	(.L_17 - .L_16)
.L_16:
        /*003c*/ 	.word	0x00000000
        /*0040*/ 	.short	0x0002
        /*0042*/ 	.short	0x0010
        /*0044*/ 	.byte	0x00, 0xf5, 0x21, 0x00


	//----- nvinfo : EIATTR_KPARAM_INFO
	.align		4
.L_17:
        /*0048*/ 	.byte	0x04, 0x17
        /*004a*/ 	.short	(.L_19 - .L_18)
.L_18:
        /*004c*/ 	.word	0x00000000
        /*0050*/ 	.short	0x0001
        /*0052*/ 	.short	0x0008
        /*0054*/ 	.byte	0x00, 0xf5, 0x21, 0x00


	//----- nvinfo : EIATTR_KPARAM_INFO
	.align		4
.L_19:
        /*0058*/ 	.byte	0x04, 0x17
        /*005a*/ 	.short	(.L_21 - .L_20)
.L_20:
        /*005c*/ 	.word	0x00000000
        /*0060*/ 	.short	0x0000
        /*0062*/ 	.short	0x0000
        /*0064*/ 	.byte	0x00, 0xf5, 0x21, 0x00


	//----- nvinfo : EIATTR_SPARSE_MMA_MASK
	.align		4
.L_21:
        /*0068*/ 	.byte	0x03, 0x50
        /*006a*/ 	.short	0x0000


	//----- nvinfo : EIATTR_MAXREG_COUNT
	.align		4
        /*006c*/ 	.byte	0x03, 0x1b
        /*006e*/ 	.short	0x00ff


	//----- nvinfo : EIATTR_MERCURY_ISA_VERSION
	.align		4
        /*0070*/ 	.byte	0x03, 0x5f
        /*0072*/ 	.short	0x0101


	//----- nvinfo : EIATTR_VRC_CTA_INIT_COUNT
	.align		4
        /*0074*/ 	.byte	0x02, 0x4a
	.zero		1
	.zero		1


	//----- nvinfo : EIATTR_EXIT_INSTR_OFFSETS
	.align		4
        /*0078*/ 	.byte	0x04, 0x1c
        /*007a*/ 	.short	(.L_23 - .L_22)


	//   ....[0]....
.L_22:
        /*007c*/ 	.word	0x000000c0


	//   ....[1]....
        /*0080*/ 	.word	0x00000200


	//   ....[2]....
        /*0084*/ 	.word	0x00000340


	//   ....[3]....
        /*0088*/ 	.word	0x000004f0


	//----- nvinfo : EIATTR_CRS_STACK_SIZE
	.align		4
.L_23:
        /*008c*/ 	.byte	0x04, 0x1e
        /*008e*/ 	.short	(.L_25 - .L_24)
.L_24:
        /*0090*/ 	.word	0x00000000


	//----- nvinfo : EIATTR_CBANK_PARAM_SIZE
	.align		4
.L_25:
        /*0094*/ 	.byte	0x03, 0x19
        /*0096*/ 	.short	0x0028


	//----- nvinfo : EIATTR_PARAM_CBANK
	.align		4
        /*0098*/ 	.byte	0x04, 0x0a
        /*009a*/ 	.short	(.L_27 - .L_26)
	.align		4
.L_26:
        /*009c*/ 	.word	index@(.nv.constant0._Z5juliaPdS_S_iiPf)
        /*00a0*/ 	.short	0x0380
        /*00a2*/ 	.short	0x0028


	//----- nvinfo : EIATTR_SW_WAR
	.align		4
.L_27:
        /*00a4*/ 	.byte	0x04, 0x36
        /*00a6*/ 	.short	(.L_29 - .L_28)
.L_28:
        /*00a8*/ 	.word	0x00000008
.L_29:


//--------------------- .nv.callgraph             --------------------------
	.section	.nv.callgraph,"",@"SHT_CUDA_CALLGRAPH"
	.align	4
	.sectionentsize	8
	.align		4
        /*0000*/ 	.word	0x00000000
	.align		4
        /*0004*/ 	.word	0xffffffff
	.align		4
        /*0008*/ 	.word	0x00000000
	.align		4
        /*000c*/ 	.word	0xfffffffe
	.align		4
        /*0010*/ 	.word	0x00000000
	.align		4
        /*0014*/ 	.word	0xfffffffd
	.align		4
        /*0018*/ 	.word	0x00000000
	.align		4
        /*001c*/ 	.word	0xfffffffc


//--------------------- .text._Z5juliaPdS_S_iiPf  --------------------------
	.section	.text._Z5juliaPdS_S_iiPf,"ax",@progbits
	.align	128
        .global         _Z5juliaPdS_S_iiPf
        .type           _Z5juliaPdS_S_iiPf,@function
        .size           _Z5juliaPdS_S_iiPf,(.L_x_11 - _Z5juliaPdS_S_iiPf)
        .other          _Z5juliaPdS_S_iiPf,@"STO_CUDA_ENTRY STV_DEFAULT"
_Z5juliaPdS_S_iiPf:
.text._Z5juliaPdS_S_iiPf:
[----:B------:R-:W-:Y:S01]  /*0000*/  LDC R1, c[0x0][0x37c] ;  /* 0x0000df00ff017b82 */ /* 0x000fe20000000800 */
[----:B------:R-:W0:Y:S07]  /*0010*/  S2R R0, SR_TID.X ;  /* 0x0000000000007919 */ /* 0x000e2e0000002100 */
[----:B------:R-:W0:Y:S01]  /*0020*/  S2UR UR4, SR_CTAID.X ;  /* 0x00000000000479c3 */ /* 0x000e220000002500 */
[----:B------:R-:W1:Y:S01]  /*0030*/  LDCU UR6, c[0x0][0x39c] ;  /* 0x00007380ff0677ac */ /* 0x000e620008000800 */
[----:B------:R-:W2:Y:S06]  /*0040*/  S2R R3, SR_TID.Y ;  /* 0x0000000000037919 */ /* 0x000eac0000002200 */
[----:B------:R-:W0:Y:S08]  /*0050*/  LDC R19, c[0x0][0x360] ;  /* 0x0000d800ff137b82 */ /* 0x000e300000000800 */
[----:B------:R-:W2:Y:S08]  /*0060*/  S2UR UR5, SR_CTAID.Y ;  /* 0x00000000000579c3 */ /* 0x000eb00000002600 */
[----:B------:R-:W2:Y:S01]  /*0070*/  LDC R2, c[0x0][0x364] ;  /* 0x0000d900ff027b82 */ /* 0x000ea20000000800 */
[----:B0-----:R-:W-:-:S02]  /*0080*/  IMAD R19, R19, UR4, R0 ;  /* 0x0000000413137c24 */ /* 0x001fc4000f8e0200 */
[----:B--2---:R-:W-:-:S05]  /*0090*/  IMAD R0, R2, UR5, R3 ;  /* 0x0000000502007c24 */ /* 0x004fca000f8e0203 */
[----:B------:R-:W-:-:S04]  /*00a0*/  VIMNMX R2, PT, PT, R19, R0, !PT ;  /* 0x0000000013027248 */ /* 0x000fc80007fe0100 */
[----:B-1----:R-:W-:-:S13]  /*00b0*/  ISETP.GE.AND P0, PT, R2, UR6, PT ;  /* 0x0000000602007c0c */ /* 0x002fda000bf06270 */
[----:B------:R-:W-:Y:S05]  /*00c0*/  @P0 EXIT ;  /* 0x000000000000094d */ /* 0x000fea0003800000 */
[----:B------:R-:W0:Y:S01]  /*00d0*/  LDC R24, c[0x0][0x398] ;  /* 0x0000e600ff187b82 */ /* 0x000e220000000800 */
[----:B------:R-:W1:Y:S07]  /*00e0*/  LDCU.64 UR4, c[0x0][0x358] ;  /* 0x00006b00ff0477ac */ /* 0x000e6e0008000a00 */
[----:B------:R-:W1:Y:S08]  /*00f0*/  LDC.64 R16, c[0x0][0x380] ;  /* 0x0000e000ff107b82 */ /* 0x000e700000000a00 */
[----:B------:R-:W2:Y:S08]  /*0100*/  LDC.64 R4, c[0x0][0x3a0] ;  /* 0x0000e800ff047b82 */ /* 0x000eb00000000a00 */
[----:B------:R-:W3:Y:S08]  /*0110*/  LDC.64 R20, c[0x0][0x390] ;  /* 0x0000e400ff147b82 */ /* 0x000ef00000000a00 */
[----:B------:R-:W4:Y:S01]  /*0120*/  LDC.64 R22, c[0x0][0x388] ;  /* 0x0000e200ff167b82 */ /* 0x000f220000000a00 */
[----:B0-----:R-:W-:Y:S01]  /*0130*/  ISETP.GE.AND P0, PT, R24, 0x1, PT ;  /* 0x000000011800780c */ /* 0x001fe20003f06270 */
[----:B-1----:R-:W5:Y:S01]  /*0140*/  LDG.E.64 R2, desc[UR4][R16.64] ;  /* 0x0000000410027981 */ /* 0x002f62000c1e1b00 */
[----:B------:R-:W-:-:S02]  /*0150*/  IMAD R25, R19, UR6, R0 ;  /* 0x0000000613197c24 */ /* 0x000fc4000f8e0200 */
[----:B------:R-:W0:Y:S01]  /*0160*/  I2F.F64 R18, R19 ;  /* 0x0000001300127312 */ /* 0x000e220000201c00 */
[----:B------:R1:W5:Y:S01]  /*0170*/  LDG.E.64 R6, desc[UR4][R16.64+0x8] ;  /* 0x0000080410067981 */ /* 0x000362000c1e1b00 */
[----:B--2---:R-:W-:-:S04]  /*0180*/  IMAD.WIDE R4, R25, 0x4, R4 ;  /* 0x0000000419047825 */ /* 0x004fc800078e0204 */
[----:B------:R-:W-:Y:S02]  /*0190*/  IMAD.MOV.U32 R25, RZ, RZ, 0x3f800000 ;  /* 0x3f800000ff197424 */ /* 0x000fe400078e00ff */
[----:B-1----:R1:W2:Y:S01]  /*01a0*/  I2F.F64.U32 R16, R0 ;  /* 0x0000000000107312 */ /* 0x0022a20000201800 */
[----:B---3--:R1:W5:Y:S04]  /*01b0*/  LDG.E.64 R12, desc[UR4][R20.64] ;  /* 0x00000004140c7981 */ /* 0x008368000c1e1b00 */
[----:B------:R1:W5:Y:S04]  /*01c0*/  LDG.E.64 R14, desc[UR4][R20.64+0x8] ;  /* 0x00000804140e7981 */ /* 0x000368000c1e1b00 */
[----:B----4-:R1:W5:Y:S04]  /*01d0*/  LDG.E.64 R8, desc[UR4][R22.64] ;  /* 0x0000000416087981 */ /* 0x010368000c1e1b00 */
[----:B------:R1:W5:Y:S04]  /*01e0*/  LDG.E.64 R10, desc[UR4][R22.64+0x8] ;  /* 0x00000804160a7981 */ /* 0x000368000c1e1b00 */
[----:B------:R1:W-:Y:S01]  /*01f0*/  STG.E desc[UR4][R4.64], R25 ;  /* 0x0000001904007986 */ /* 0x0003e2000c101904 */
[----:B0-2---:R-:W-:Y:S05]  /*0200*/  @!P0 EXIT ;  /* 0x000000000000894d */ /* 0x005fea0003800000 */
[----:B-----5:R-:W-:Y:S01]  /*0210*/  DFMA R2, R18, R12, R2 ;  /* 0x0000000c1202722b */ /* 0x020fe20000000002 */
[----:B------:R-:W-:Y:S01]  /*0220*/  BSSY.RECONVERGENT B0, `(.L_x_0) ;  /* 0x0000013000007945 */ /* 0x000fe20003800200 */
[----:B------:R-:W-:Y:S01]  /*0230*/  DFMA R6, R16, R14, R6 ;  /* 0x0000000e1006722b */ /* 0x000fe20000000006 */
[----:B-1----:R-:W-:Y:S01]  /*0240*/  IMAD.MOV.U32 R0, RZ, RZ, RZ ;  /* 0x000000ffff007224 */ /* 0x002fe200078e00ff */
[----:B------:R-:W0:Y:S09]  /*0250*/  LDCU UR6, c[0x0][0x398] ;  /* 0x00007300ff0677ac */ /* 0x000e320008000800 */
.L_x_2:
[C---:B------:R-:W-:Y:S02]  /*0260*/  DMUL R12, R10.reuse, R10 ;  /* 0x0000000a0a0c7228 */ /* 0x040fe40000000000 */
[----:B------:R-:W-:-:S06]  /*0270*/  DADD R10, R10, R10 ;  /* 0x000000000a0a7229 */ /* 0x000fcc000000000a */
[-C--:B------:R-:W-:Y:S02]  /*0280*/  DFMA R12, R8, R8.reuse, -R12 ;  /* 0x00000008080c722b */ /* 0x080fe4000000080c */
[----:B------:R-:W-:-:S06]  /*0290*/  DFMA R10, R10, R8, R6 ;  /* 0x000000080a0a722b */ /* 0x000fcc0000000006 */
[----:B------:R-:W-:-:S08]  /*02a0*/  DADD R12, R2, R12 ;  /* 0x00000000020c7229 */ /* 0x000fd0000000000c */
[----:B------:R-:W-:-:S08]  /*02b0*/  DMUL R8, R12, R12 ;  /* 0x0000000c0c087228 */ /* 0x000fd00000000000 */
[----:B------:R-:W-:-:S08]  /*02c0*/  DFMA R8, R10, R10, R8 ;  /* 0x0000000a0a08722b */ /* 0x000fd00000000008 */
[----:B------:R-:W-:-:S14]  /*02d0*/  DSETP.GT.AND P0, PT, R8, 4, PT ;  /* 0x401000000800742a */ /* 0x000fdc0003f04000 */
[----:B------:R-:W-:Y:S05]  /*02e0*/  @P0 BRA `(.L_x_1) ;  /* 0x0000000000180947 */ /* 0x000fea0003800000 */
[----:B------:R-:W-:Y:S02]  /*02f0*/  VIADD R0, R0, 0x1 ;  /* 0x0000000100007836 */ /* 0x000fe40000000000 */
[----:B------:R-:W-:Y:S02]  /*0300*/  IMAD.MOV.U32 R8, RZ, RZ, R12 ;  /* 0x000000ffff087224 */ /* 0x000fe400078e000c */
[----:B------:R-:W-:Y:S01]  /*0310*/  IMAD.MOV.U32 R9, RZ, RZ, R13 ;  /* 0x000000ffff097224 */ /* 0x000fe200078e000d */
[----:B0-----:R-:W-:-:S13]  /*0320*/  ISETP.NE.AND P0, PT, R0, UR6, PT ;  /* 0x0000000600007c0c */ /* 0x001fda000bf05270 */
[----:B------:R-:W-:Y:S05]  /*0330*/  @P0 BRA `(.L_x_2) ;  /* 0xfffffffc00c80947 */ /* 0x000fea000383ffff */
[----:B------:R-:W-:Y:S05]  /*0340*/  EXIT ;  /* 0x000000000000794d */ /* 0x000fea0003800000 */
.L_x_1:
[----:B0-----:R-:W-:Y:S05]  /*0350*/  BSYNC.RECONVERGENT B0 ;  /* 0x0000000000007941 */ /* 0x001fea0003800200 */
.L_x_0:
[----:B------:R-:W0:Y:S01]  /*0360*/  LDCU UR7, c[0x0][0x398] ;  /* 0x00007300ff0777ac */ /* 0x000e220008000800 */
[----:B------:R-:W-:Y:S01]  /*0370*/  IMAD.MOV.U32 R2, RZ, RZ, 0x1 ;  /* 0x00000001ff027424 */ /* 0x000fe200078e00ff */
[----:B------:R-:W-:Y:S01]  /*0380*/  BSSY.RECONVERGENT B0, `(.L_x_3) ;  /* 0x0000014000007945 */ /* 0x000fe20003800200 */
[----:B0-----:R-:W0:Y:S08]  /*0390*/  I2F.F64 R6, UR7 ;  /* 0x0000000700067d12 */ /* 0x001e300008201c00 */
[----:B0-----:R-:W0:Y:S02]  /*03a0*/  MUFU.RCP64H R3, R7 ;  /* 0x0000000700037308 */ /* 0x001e240000001800 */
[----:B0-----:R-:W-:-:S08]  /*03b0*/  DFMA R8, -R6, R2, 1 ;  /* 0x3ff000000608742b */ /* 0x001fd00000000102 */
[----:B------:R-:W-:-:S08]  /*03c0*/  DFMA R8, R8, R8, R8 ;  /* 0x000000080808722b */ /* 0x000fd00000000008 */
[----:B------:R-:W-:Y:S02]  /*03d0*/  DFMA R2, R2, R8, R2 ;  /* 0x000000080202722b */ /* 0x000fe40000000002 */
[----:B------:R-:W0:Y:S06]  /*03e0*/  I2F.F64.U32 R8, R0 ;  /* 0x0000000000087312 */ /* 0x000e2c0000201800 */
[----:B------:R-:W-:-:S08]  /*03f0*/  DFMA R10, -R6, R2, 1 ;  /* 0x3ff00000060a742b */ /* 0x000fd00000000102 */
[----:B------:R-:W-:Y:S01]  /*0400*/  DFMA R2, R2, R10, R2 ;  /* 0x0000000a0202722b */ /* 0x000fe20000000002 */
[----:B0-----:R-:W-:-:S07]  /*0410*/  FSETP.GEU.AND P1, PT, |R9|, 6.5827683646048100446e-37, PT ;  /* 0x036000000900780b */ /* 0x001fce0003f2e200 */
[----:B------:R-:W-:-:S08]  /*0420*/  DMUL R10, R8, R2 ;  /* 0x00000002080a7228 */ /* 0x000fd00000000000 */
[----:B------:R-:W-:-:S08]  /*0430*/  DFMA R12, -R6, R10, R8 ;  /* 0x0000000a060c722b */ /* 0x000fd00000000108 */
[----:B------:R-:W-:-:S10]  /*0440*/  DFMA R2, R2, R12, R10 ;  /* 0x0000000c0202722b */ /* 0x000fd4000000000a */
[----:B------:R-:W-:-:S05]  /*0450*/  FFMA R10, RZ, R7, R3 ;  /* 0x00000007ff0a7223 */ /* 0x000fca0000000003 */
[----:B------:R-:W-:-:S13]  /*0460*/  FSETP.GT.AND P0, PT, |R10|, 1.469367938527859385e-39, PT ;  /* 0x001000000a00780b */ /* 0x000fda0003f04200 */
[----:B------:R-:W-:Y:S05]  /*0470*/  @P0 BRA P1, `(.L_x_4) ;  /* 0x0000000000100947 */ /* 0x000fea0000800000 */
[----:B------:R-:W-:-:S07]  /*0480*/  MOV R0, 0x4a0 ;  /* 0x000004a000007802 */ /* 0x000fce0000000f00 */
[----:B------:R-:W-:Y:S05]  /*0490*/  CALL.REL.NOINC `($__internal_0_$__cuda_sm20_div_rn_f64_full) ;  /* 0x0000000000187944 */ /* 0x000fea0003c00000 */
[----:B------:R-:W-:Y:S02]  /*04a0*/  IMAD.MOV.U32 R2, RZ, RZ, R12 ;  /* 0x000000ffff027224 */ /* 0x000fe400078e000c */
[----:B------:R-:W-:-:S07]  /*04b0*/  IMAD.MOV.U32 R3, RZ, RZ, R13 ;  /* 0x000000ffff037224 */ /* 0x000fce00078e000d */
.L_x_4:
[----:B------:R-:W-:Y:S05]  /*04c0*/  BSYNC.RECONVERGENT B0 ;  /* 0x0000000000007941 */ /* 0x000fea0003800200 */
.L_x_3:
[----:B------:R-:W0:Y:S02]  /*04d0*/  F2F.F32.F64 R3, R2 ;  /* 0x0000000200037310 */ /* 0x000e240000301000 */
[----:B0-----:R-:W-:Y:S01]  /*04e0*/  STG.E desc[UR4][R4.64], R3 ;  /* 0x0000000304007986 */ /* 0x001fe2000c101904 */
[----:B------:R-:W-:Y:S05]  /*04f0*/  EXIT ;  /* 0x000000000000794d */ /* 0x000fea0003800000 */
        .weak           $__internal_0_$__cuda_sm20_div_rn_f64_full
        .type           $__internal_0_$__cuda_sm20_div_rn_f64_full,@function
        .size           $__internal_0_$__cuda_sm20_div_rn_f64_full,(.L_x_11 - $__internal_0_$__cuda_sm20_div_rn_f64_full)
$__internal_0_$__cuda_sm20_div_rn_f64_full:
[C---:B------:R-:W-:Y:S01]  /*0500*/  FSETP.GEU.AND P0, PT, |R7|.reuse, 1.469367938527859385e-39, PT ;  /* 0x001000000700780b */ /* 0x040fe20003f0e200 */
[----:B------:R-:W-:Y:S01]  /*0510*/  IMAD.MOV.U32 R16, RZ, RZ, 0x1 ;  /* 0x00000001ff107424 */ /* 0x000fe200078e00ff */
[----:B------:R-:W-:Y:S01]  /*0520*/  LOP3.LUT R2, R7, 0x800fffff, RZ, 0xc0, !PT ;  /* 0x800fffff07027812 */ /* 0x000fe200078ec0ff */
[----:B------:R-:W-:Y:S01]  /*0530*/  BSSY.RECONVERGENT B1, `(.L_x_5) ;  /* 0x0000055000017945 */ /* 0x000fe20003800200 */
[C---:B------:R-:W-:Y:S02]  /*0540*/  FSETP.GEU.AND P2, PT, |R9|.reuse, 1.469367938527859385e-39, PT ;  /* 0x001000000900780b */ /* 0x040fe40003f4e200 */
[----:B------:R-:W-:Y:S01]  /*0550*/  LOP3.LUT R3, R2, 0x3ff00000, RZ, 0xfc, !PT ;  /* 0x3ff0000002037812 */ /* 0x000fe200078efcff */
[----:B------:R-:W-:Y:S01]  /*0560*/  IMAD.MOV.U32 R2, RZ, RZ, R6 ;  /* 0x000000ffff027224 */ /* 0x000fe200078e0006 */
[----:B------:R-:W-:Y:S02]  /*0570*/  LOP3.LUT R12, R9, 0x7ff00000, RZ, 0xc0, !PT ;  /* 0x7ff00000090c7812 */ /* 0x000fe400078ec0ff */
[----:B------:R-:W-:-:S03]  /*0580*/  LOP3.LUT R15, R7, 0x7ff00000, RZ, 0xc0, !PT ;  /* 0x7ff00000070f7812 */ /* 0x000fc600078ec0ff */
[----:B------:R-:W-:Y:S01]  /*0590*/  @!P0 DMUL R2, R6, 8.98846567431157953865e+307 ;  /* 0x7fe0000006028828 */ /* 0x000fe20000000000 */
[----:B------:R-:W-:-:S03]  /*05a0*/  ISETP.GE.U32.AND P1, PT, R12, R15, PT ;  /* 0x0000000f0c00720c */ /* 0x000fc60003f26070 */
[----:B------:R-:W-:Y:S01]  /*05b0*/  @!P2 LOP3.LUT R13, R7, 0x7ff00000, RZ, 0xc0, !PT ;  /* 0x7ff00000070da812 */ /* 0x000fe200078ec0ff */
[----:B------:R-:W-:Y:S01]  /*05c0*/  @!P2 IMAD.MOV.U32 R18, RZ, RZ, RZ ;  /* 0x000000ffff12a224 */ /* 0x000fe200078e00ff */
[----:B------:R-:W0:Y:S02]  /*05d0*/  MUFU.RCP64H R17, R3 ;  /* 0x0000000300117308 */ /* 0x000e240000001800 */
[----:B------:R-:W-:Y:S01]  /*05e0*/  @!P2 ISETP.GE.U32.AND P3, PT, R12, R13, PT ;  /* 0x0000000d0c00a20c */ /* 0x000fe20003f66070 */
[----:B------:R-:W-:-:S05]  /*05f0*/  IMAD.MOV.U32 R13, RZ, RZ, 0x1ca00000 ;  /* 0x1ca00000ff0d7424 */ /* 0x000fca00078e00ff */
[----:B------:R-:W-:-:S04]  /*0600*/  @!P2 SEL R19, R13, 0x63400000, !P3 ;  /* 0x634000000d13a807 */ /* 0x000fc80005800000 */
[----:B------:R-:W-:-:S04]  /*0610*/  @!P2 LOP3.LUT R19, R19, 0x80000000, R9, 0xf8, !PT ;  /* 0x800000001313a812 */ /* 0x000fc800078ef809 */
[----:B------:R-:W-:Y:S01]  /*0620*/  @!P2 LOP3.LUT R19, R19, 0x100000, RZ, 0xfc, !PT ;  /* 0x001000001313a812 */ /* 0x000fe200078efcff */
[----:B0-----:R-:W-:-:S08]  /*0630*/  DFMA R10, R16, -R2, 1 ;  /* 0x3ff00000100a742b */ /* 0x001fd00000000802 */
[----:B------:R-:W-:-:S08]  /*0640*/  DFMA R10, R10, R10, R10 ;  /* 0x0000000a0a0a722b */ /* 0x000fd0000000000a */
[----:B------:R-:W-:Y:S01]  /*0650*/  DFMA R16, R16, R10, R16 ;  /* 0x0000000a1010722b */ /* 0x000fe20000000010 */
[----:B------:R-:W-:Y:S01]  /*0660*/  SEL R11, R13, 0x63400000, !P1 ;  /* 0x634000000d0b7807 */ /* 0x000fe20004800000 */
[----:B------:R-:W-:-:S03]  /*0670*/  IMAD.MOV.U32 R10, RZ, RZ, R8 ;  /* 0x000000ffff0a7224 */ /* 0x000fc600078e0008 */
[----:B------:R-:W-:-:S03]  /*0680*/  LOP3.LUT R11, R11, 0x800fffff, R9, 0xf8, !PT ;  /* 0x800fffff0b0b7812 */ /* 0x000fc600078ef809 */
[----:B------:R-:W-:-:S03]  /*0690*/  DFMA R20, R16, -R2, 1 ;  /* 0x3ff000001014742b */ /* 0x000fc60000000802 */
[----:B------:R-:W-:-:S05]  /*06a0*/  @!P2 DFMA R10, R10, 2, -R18 ;  /* 0x400000000a0aa82b */ /* 0x000fca0000000812 */
[----:B------:R-:W-:Y:S01]  /*06b0*/  DFMA R16, R16, R20, R16 ;  /* 0x000000141010722b */ /* 0x000fe20000000010 */
[----:B------:R-:W-:Y:S02]  /*06c0*/  IMAD.MOV.U32 R21, RZ, RZ, R12 ;  /* 0x000000ffff157224 */ /* 0x000fe400078e000c */
[----:B------:R-:W-:Y:S01]  /*06d0*/  IMAD.MOV.U32 R20, RZ, RZ, R15 ;  /* 0x000000ffff147224 */ /* 0x000fe200078e000f */
[----:B------:R-:W-:Y:S02]  /*06e0*/  @!P0 LOP3.LUT R20, R3, 0x7ff00000, RZ, 0xc0, !PT ;  /* 0x7ff0000003148812 */ /* 0x000fe400078ec0ff */
[----:B------:R-:W-:Y:S02]  /*06f0*/  @!P2 LOP3.LUT R21, R11, 0x7ff00000, RZ, 0xc0, !PT ;  /* 0x7ff000000b15a812 */ /* 0x000fe400078ec0ff */
[----:B------:R-:W-:Y:S01]  /*0700*/  DMUL R18, R16, R10 ;  /* 0x0000000a10127228 */ /* 0x000fe20000000000 */
[----:B------:R-:W-:Y:S02]  /*0710*/  VIADD R23, R20, 0xffffffff ;  /* 0xffffffff14177836 */ /* 0x000fe40000000000 */
[----:B------:R-:W-:-:S05]  /*0720*/  VIADD R22, R21, 0xffffffff ;  /* 0xffffffff15167836 */ /* 0x000fca0000000000 */
[----:B------:R-:W-:Y:S01]  /*0730*/  DFMA R14, R18, -R2, R10 ;  /* 0x80000002120e722b */ /* 0x000fe2000000000a */
[----:B------:R-:W-:-:S04]  /*0740*/  ISETP.GT.U32.AND P0, PT, R22, 0x7feffffe, PT ;  /* 0x7feffffe1600780c */ /* 0x000fc80003f04070 */
[----:B------:R-:W-:-:S03]  /*0750*/  ISETP.GT.U32.OR P0, PT, R23, 0x7feffffe, P0 ;  /* 0x7feffffe1700780c */ /* 0x000fc60000704470 */
[----:B------:R-:W-:-:S10]  /*0760*/  DFMA R14, R16, R14, R18 ;  /* 0x0000000e100e722b */ /* 0x000fd40000000012 */
[----:B------:R-:W-:Y:S05]  /*0770*/  @P0 BRA `(.L_x_6) ;  /* 0x00000000006c0947 */ /* 0x000fea0003800000 */
[----:B------:R-:W-:-:S04]  /*0780*/  LOP3.LUT R9, R7, 0x7ff00000, RZ, 0xc0, !PT ;  /* 0x7ff0000007097812 */ /* 0x000fc800078ec0ff */
[CC--:B------:R-:W-:Y:S02]  /*0790*/  VIADDMNMX R8, R12.reuse, -R9.reuse, 0xb9600000, !PT ;  /* 0xb96000000c087446 */ /* 0x0c0fe40007800909 */
[----:B------:R-:W-:Y:S02]  /*07a0*/  ISETP.GE.U32.AND P0, PT, R12, R9, PT ;  /* 0x000000090c00720c */ /* 0x000fe40003f06070 */
[----:B------:R-:W-:Y:S02]  /*07b0*/  VIMNMX R8, PT, PT, R8, 0x46a00000, PT ;  /* 0x46a0000008087848 */ /* 0x000fe40003fe0100 */
[----:B------:R-:W-:-:S05]  /*07c0*/  SEL R13, R13, 0x63400000, !P0 ;  /* 0x634000000d0d7807 */ /* 0x000fca0004000000 */
[----:B------:R-:W-:Y:S02]  /*07d0*/  IMAD.IADD R16, R8, 0x1, -R13 ;  /* 0x0000000108107824 */ /* 0x000fe400078e0a0d */
[----:B------:R-:W-:Y:S02]  /*07e0*/  IMAD.MOV.U32 R8, RZ, RZ, RZ ;  /* 0x000000ffff087224 */ /* 0x000fe400078e00ff */
[----:B------:R-:W-:-:S06]  /*07f0*/  VIADD R9, R16, 0x7fe00000 ;  /* 0x7fe0000010097836 */ /* 0x000fcc0000000000 */
[----:B------:R-:W-:-:S10]  /*0800*/  DMUL R12, R14, R8 ;  /* 0x000000080e0c7228 */ /* 0x000fd40000000000 */
[----:B------:R-:W-:-:S13]  /*0810*/  FSETP.GTU.AND P0, PT, |R13|, 1.469367938527859385e-39, PT ;  /* 0x001000000d00780b */ /* 0x000fda0003f0c200 */
[----:B------:R-:W-:Y:S05]  /*0820*/  @P0 BRA `(.L_x_7) ;  /* 0x0000000000940947 */ /* 0x000fea0003800000 */
[----:B------:R-:W-:Y:S01]  /*0830*/  DFMA R2, R14, -R2, R10 ;  /* 0x800000020e02722b */ /* 0x000fe2000000000a */
[----:B------:R-:W-:-:S09]  /*0840*/  IMAD.MOV.U32 R8, RZ, RZ, RZ ;  /* 0x000000ffff087224 */ /* 0x000fd200078e00ff */
[C---:B------:R-:W-:Y:S02]  /*0850*/  FSETP.NEU.AND P0, PT, R3.reuse, RZ, PT ;  /* 0x000000ff0300720b */ /* 0x040fe40003f0d000 */
[----:B------:R-:W-:-:S04]  /*0860*/  LOP3.LUT R7, R3, 0x80000000, R7, 0x48, !PT ;  /* 0x8000000003077812 */ /* 0x000fc800078e4807 */
[----:B------:R-:W-:-:S07]  /*0870*/  LOP3.LUT R9, R7, R9, RZ, 0xfc, !PT ;  /* 0x0000000907097212 */ /* 0x000fce00078efcff */
[----:B------:R-:W-:Y:S05]  /*0880*/  @!P0 BRA `(.L_x_7) ;  /* 0x00000000007c8947 */ /* 0x000fea0003800000 */
[----:B------:R-:W-:Y:S01]  /*0890*/  IMAD.MOV R3, RZ, RZ, -R16 ;  /* 0x000000ffff037224 */ /* 0x000fe200078e0a10 */
[----:B------:R-:W-:Y:S01]  /*08a0*/  DMUL.RP R8, R14, R8 ;  /* 0x000000080e087228 */ /* 0x000fe20000008000 */
[----:B------:R-:W-:-:S06]  /*08b0*/  IMAD.MOV.U32 R2, RZ, RZ, RZ ;  /* 0x000000ffff027224 */ /* 0x000fcc00078e00ff */
[----:B------:R-:W-:-:S03]  /*08c0*/  DFMA R2, R12, -R2, R14 ;  /* 0x800000020c02722b */ /* 0x000fc6000000000e */
[----:B------:R-:W-:-:S03]  /*08d0*/  LOP3.LUT R7, R9, R7, RZ, 0x3c, !PT ;  /* 0x0000000709077212 */ /* 0x000fc600078e3cff */
[----:B------:R-:W-:-:S04]  /*08e0*/  IADD3 R2, PT, PT, -R16, -0x43300000, RZ ;  /* 0xbcd0000010027810 */ /* 0x000fc80007ffe1ff */
[----:B------:R-:W-:-:S04]  /*08f0*/  FSETP.NEU.AND P0, PT, |R3|, R2, PT ;  /* 0x000000020300720b */ /* 0x000fc80003f0d200 */
[----:B------:R-:W-:Y:S02]  /*0900*/  FSEL R12, R8, R12, !P0 ;  /* 0x0000000c080c7208 */ /* 0x000fe40004000000 */
[----:B------:R-:W-:Y:S01]  /*0910*/  FSEL R13, R7, R13, !P0 ;  /* 0x0000000d070d7208 */ /* 0x000fe20004000000 */
[----:B------:R-:W-:Y:S06]  /*0920*/  BRA `(.L_x_7) ;  /* 0x0000000000547947 */ /* 0x000fec0003800000 */
.L_x_6:
[----:B------:R-:W-:-:S14]  /*0930*/  DSETP.NAN.AND P0, PT, R8, R8, PT ;  /* 0x000000080800722a */ /* 0x000fdc0003f08000 */
[----:B------:R-:W-:Y:S05]  /*0940*/  @P0 BRA `(.L_x_8) ;  /* 0x0000000000440947 */ /* 0x000fea0003800000 */
[----:B------:R-:W-:-:S14]  /*0950*/  DSETP.NAN.AND P0, PT, R6, R6, PT ;  /* 0x000000060600722a */ /* 0x000fdc0003f08000 */
[----:B------:R-:W-:Y:S05]  /*0960*/  @P0 BRA `(.L_x_9) ;  /* 0x0000000000300947 */ /* 0x000fea0003800000 */
[----:B------:R-:W-:Y:S01]  /*0970*/  ISETP.NE.AND P0, PT, R21, R20, PT ;  /* 0x000000141500720c */ /* 0x000fe20003f05270 */
[----:B------:R-:W-:Y:S02]  /*0980*/  IMAD.MOV.U32 R12, RZ, RZ, 0x0 ;  /* 0x00000000ff0c7424 */ /* 0x000fe400078e00ff */
[----:B------:R-:W-:-:S10]  /*0990*/  IMAD.MOV.U32 R13, RZ, RZ, -0x80000 ;  /* 0xfff80000ff0d7424 */ /* 0x000fd400078e00ff */
[----:B------:R-:W-:Y:S05]  /*09a0*/  @!P0 BRA `(.L_x_7) ;  /* 0x0000000000348947 */ /* 0x000fea0003800000 */
[----:B------:R-:W-:Y:S02]  /*09b0*/  ISETP.NE.AND P0, PT, R21, 0x7ff00000, PT ;  /* 0x7ff000001500780c */ /* 0x000fe40003f05270 */
[----:B------:R-:W-:Y:S02]  /*09c0*/  LOP3.LUT R13, R9, 0x80000000, R7, 0x48, !PT ;  /* 0x80000000090d7812 */ /* 0x000fe400078e4807 */
[----:B------:R-:W-:-:S13]  /*09d0*/  ISETP.EQ.OR P0, PT, R20, RZ, !P0 ;  /* 0x000000ff1400720c */ /* 0x000fda0004702670 */
[----:B------:R-:W-:Y:S01]  /*09e0*/  @P0 LOP3.LUT R2, R13, 0x7ff00000, RZ, 0xfc, !PT ;  /* 0x7ff000000d020812 */ /* 0x000fe200078efcff */
[----:B------:R-:W-:Y:S02]  /*09f0*/  @!P0 IMAD.MOV.U32 R12, RZ, RZ, RZ ;  /* 0x000000ffff0c8224 */ /* 0x000fe400078e00ff */
[----:B------:R-:W-:Y:S02]  /*0a00*/  @P0 IMAD.MOV.U32 R12, RZ, RZ, RZ ;  /* 0x000000ffff0c0224 */ /* 0x000fe400078e00ff */
[----:B------:R-:W-:Y:S01]  /*0a10*/  @P0 IMAD.MOV.U32 R13, RZ, RZ, R2 ;  /* 0x000000ffff0d0224 */ /* 0x000fe200078e0002 */
[----:B------:R-:W-:Y:S06]  /*0a20*/  BRA `(.L_x_7) ;  /* 0x0000000000147947 */ /* 0x000fec0003800000 */
.L_x_9:
[----:B------:R-:W-:Y:S01]  /*0a30*/  LOP3.LUT R13, R7, 0x80000, RZ, 0xfc, !PT ;  /* 0x00080000070d7812 */ /* 0x000fe200078efcff */
[----:B------:R-:W-:Y:S01]  /*0a40*/  IMAD.MOV.U32 R12, RZ, RZ, R6 ;  /* 0x000000ffff0c7224 */ /* 0x000fe200078e0006 */
[----:B------:R-:W-:Y:S06]  /*0a50*/  BRA `(.L_x_7) ;  /* 0x0000000000087947 */ /* 0x000fec0003800000 */
.L_x_8:
[----:B------:R-:W-:Y:S01]  /*0a60*/  LOP3.LUT R13, R9, 0x80000, RZ, 0xfc, !PT ;  /* 0x00080000090d7812 */ /* 0x000fe200078efcff */
[----:B------:R-:W-:-:S07]  /*0a70*/  IMAD.MOV.U32 R12, RZ, RZ, R8 ;  /* 0x000000ffff0c7224 */ /* 0x000fce00078e0008 */
.L_x_7:
[----:B------:R-:W-:Y:S05]  /*0a80*/  BSYNC.RECONVERGENT B1 ;  /* 0x0000000000017941 */ /* 0x000fea0003800200 */
.L_x_5:
[----:B------:R-:W-:Y:S02]  /*0a90*/  IMAD.MOV.U32 R2, RZ, RZ, R0 ;  /* 0x000000ffff027224 */ /* 0x000fe400078e0000 */
[----:B------:R-:W-:-:S04]  /*0aa0*/  IMAD.MOV.U32 R3, RZ, RZ, 0x0 ;  /* 0x00000000ff037424 */ /* 0x000fc800078e00ff */
[----:B------:R-:W-:Y:S05]  /*0ab0*/  RET.REL.NODEC R2 `(_Z5juliaPdS_S_iiPf) ;  /* 0xfffffff402507950 */ /* 0x000fea0003c3ffff */
.L_x_10:
[----:B------:R-:W-:-:S00]  /*0ac0*/  BRA `(.L_x_10) ;  /* 0xfffffffc00fc7947 */ /* 0x000fc0000383ffff */
[----:B------:R-:W-:-:S00]  /*0ad0*/  NOP ;  /* 0x0000000000007918 */ /* 0x000fc00000000000 */
        /* <DEDUP_REMOVED lines=10> */
.L_x_11:


//--------------------- .nv.shared.reserved.0     --------------------------
	.section	.nv.shared.reserved.0,"aw",@nobits
	.weak		__nv_reservedSMEM_offset_0_alias
	.size		__nv_reservedSMEM_offset_0_alias, 0, 64
	.other		__nv_reservedSMEM_offset_0_alias,@"STO_CUDA_RESERVED_SHARED STV_DEFAULT"
__nv_reservedSMEM_offset_0_alias:
	.zero		0
	.zero		64


//--------------------- .nv.constant0._Z5juliaPdS_S_iiPf --------------------------
	.section	.nv.constant0._Z5juliaPdS_S_iiPf,"a",@progbits
	.sectionflags	@""
	.align	4
.nv.constant0._Z5juliaPdS_S_iiPf:
	.zero		936


//--------------------- SYMBOLS --------------------------

	.type		.nv.reservedSmem.offset0,@object
	.size		.nv.reservedSmem.offset0,0x4
